//
// Generated by NVIDIA NVVM Compiler
//
// Compiler Build ID: CL-36424714
// Cuda compilation tools, release 13.0, V13.0.88
// Based on NVVM 20.0.0
//

.version 9.0
.target sm_100
.address_size 64

	// .globl	_Z16bubbleSortKernelPii

.visible .entry _Z16bubbleSortKernelPii(
	.param .u64 .ptr .align 1 _Z16bubbleSortKernelPii_param_0,
	.param .u32 _Z16bubbleSortKernelPii_param_1
)
{
	.reg .pred 	%p<12>;
	.reg .b32 	%r<45>;
	.reg .b64 	%rd<13>;

	ld.param.u64 	%rd8, [_Z16bubbleSortKernelPii_param_0];
	ld.param.u32 	%r27, [_Z16bubbleSortKernelPii_param_1];
	cvta.to.global.u64 	%rd1, %rd8;
	mov.u32 	%r28, %ctaid.x;
	mov.u32 	%r29, %ntid.x;
	mov.u32 	%r30, %tid.x;
	mad.lo.s32 	%r1, %r28, %r29, %r30;
	setp.ge.s32 	%p1, %r1, %r27;
	@%p1 bra 	$L__BB0_18;
	not.b32 	%r31, %r1;
	add.s32 	%r2, %r27, %r31;
	setp.lt.s32 	%p2, %r2, 1;
	@%p2 bra 	$L__BB0_18;
	sub.s32 	%r33, %r27, %r1;
	add.s32 	%r34, %r33, -2;
	and.b32  	%r3, %r2, 3;
	setp.lt.u32 	%p3, %r34, 3;
	mov.b32 	%r41, 0;
	@%p3 bra 	$L__BB0_13;
	and.b32  	%r41, %r2, 2147483644;
	ld.global.u32 	%r36, [%rd1];
	neg.s32 	%r35, %r41;
	add.s64 	%rd11, %rd1, 8;
$L__BB0_4:
	ld.global.u32 	%r37, [%rd11+-4];
	setp.le.s32 	%p4, %r36, %r37;
	@%p4 bra 	$L__BB0_6;
	st.global.u32 	[%rd11+-8], %r37;
	st.global.u32 	[%rd11+-4], %r36;
	mov.u32 	%r37, %r36;
$L__BB0_6:
	ld.global.u32 	%r38, [%rd11];
	setp.le.s32 	%p5, %r37, %r38;
	@%p5 bra 	$L__BB0_8;
	st.global.u32 	[%rd11+-4], %r38;
	st.global.u32 	[%rd11], %r37;
	mov.u32 	%r38, %r37;
$L__BB0_8:
	ld.global.u32 	%r39, [%rd11+4];
	setp.le.s32 	%p6, %r38, %r39;
	@%p6 bra 	$L__BB0_10;
	st.global.u32 	[%rd11], %r39;
	st.global.u32 	[%rd11+4], %r38;
	mov.u32 	%r39, %r38;
$L__BB0_10:
	ld.global.u32 	%r36, [%rd11+8];
	setp.le.s32 	%p7, %r39, %r36;
	@%p7 bra 	$L__BB0_12;
	st.global.u32 	[%rd11+4], %r36;
	st.global.u32 	[%rd11+8], %r39;
	mov.u32 	%r36, %r39;
$L__BB0_12:
	add.s32 	%r35, %r35, 4;
	add.s64 	%rd11, %rd11, 16;
	setp.ne.s32 	%p8, %r35, 0;
	@%p8 bra 	$L__BB0_4;
$L__BB0_13:
	setp.eq.s32 	%p9, %r3, 0;
	@%p9 bra 	$L__BB0_18;
	mul.wide.u32 	%rd9, %r41, 4;
	add.s64 	%rd10, %rd1, %rd9;
	ld.global.u32 	%r43, [%rd10];
	add.s64 	%rd12, %rd10, 4;
	neg.s32 	%r42, %r3;
$L__BB0_15:
	.pragma "nounroll";
	ld.global.u32 	%r44, [%rd12];
	setp.le.s32 	%p10, %r43, %r44;
	@%p10 bra 	$L__BB0_17;
	ld.global.u32 	%r24, [%rd12+-4];
	st.global.u32 	[%rd12+-4], %r44;
	st.global.u32 	[%rd12], %r24;
	mov.u32 	%r44, %r24;
$L__BB0_17:
	add.s64 	%rd12, %rd12, 4;
	add.s32 	%r42, %r42, 1;
	setp.ne.s32 	%p11, %r42, 0;
	mov.u32 	%r43, %r44;
	@%p11 bra 	$L__BB0_15;
$L__BB0_18:
	ret;

}


// ===== COMPILED SASS (sm_100) =====

	.target	sm_100

	.elftype	@"ET_EXEC"


//--------------------- .note.nv.tkinfo           --------------------------
	.section	.note.nv.tkinfo,"",@"SHT_NOTE"
	.sectionflags	@"SHF_NOTE_NV_TKINFO"
	.tkinfo
        /*0018*/ 	.word	0x00000002
        /*0030*/ 	.string	""
        /*0030*/ 	.string	"ptxas"
        /*0030*/ 	.string	"Cuda compilation tools, release 13.0, V13.0.88"
        /*0030*/ 	.string	"Build cuda_13.0.r13.0/compiler.36424714_0"
        /*0030*/ 	.string	"-arch sm_100 -m 64 "



//--------------------- .note.nv.cuinfo           --------------------------
	.section	.note.nv.cuinfo,"",@"SHT_NOTE"
	.sectionflags	@"SHF_NOTE_NV_CUINFO"
        /*0018*/ 	.short	0x0002
        /*001a*/ 	.short	0x0064
        /*001c*/ 	.short	0x0082
	.zero		2


//--------------------- .nv.info                  --------------------------
	.section	.nv.info,"",@"SHT_CUDA_INFO"
	.align	4


	//----- nvinfo : EIATTR_REGCOUNT
	.align		4
        /*0000*/ 	.byte	0x04, 0x2f
        /*0002*/ 	.short	(.L_1 - .L_0)
	.align		4
.L_0:
        /*0004*/ 	.word	index@(_Z16bubbleSortKernelPii)
        /*0008*/ 	.word	0x00000012


	//----- nvinfo : EIATTR_FRAME_SIZE
	.align		4
.L_1:
        /*000c*/ 	.byte	0x04, 0x11
        /*000e*/ 	.short	(.L_3 - .L_2)
	.align		4
.L_2:
        /*0010*/ 	.word	index@(_Z16bubbleSortKernelPii)
        /*0014*/ 	.word	0x00000000


	//----- nvinfo : EIATTR_MIN_STACK_SIZE
	.align		4
.L_3:
        /*0018*/ 	.byte	0x04, 0x12
        /*001a*/ 	.short	(.L_5 - .L_4)
	.align		4
.L_4:
        /*001c*/ 	.word	index@(_Z16bubbleSortKernelPii)
        /*0020*/ 	.word	0x00000000
.L_5:


//--------------------- .nv.compat                --------------------------
	.section	.nv.compat,"",@"SHT_CUDA_COMPAT_INFO"
	.align	4
        /*0000*/ 	.byte	0x02, 0x09, 0x00, 0x00, 0x02, 0x02, 0x01, 0x00, 0x02, 0x05, 0x05, 0x00, 0x03, 0x07, 0x01, 0x01
        /*0010*/ 	.byte	0x02, 0x03, 0x00, 0x00, 0x02, 0x06, 0x01, 0x00, 0x04, 0x0b, 0x08, 0x00, 0x09, 0x00, 0x00, 0x00
        /*0020*/ 	.byte	0x00, 0x00, 0x00, 0x00


//--------------------- .nv.info._Z16bubbleSortKernelPii --------------------------
	.section	.nv.info._Z16bubbleSortKernelPii,"",@"SHT_CUDA_INFO"
	.sectionflags	@""
	.align	4


	//----- nvinfo : EIATTR_CUDA_API_VERSION
	.align		4
        /*0000*/ 	.byte	0x04, 0x37
        /*0002*/ 	.short	(.L_7 - .L_6)
.L_6:
        /*0004*/ 	.word	0x00000082


	//----- nvinfo : EIATTR_KPARAM_INFO
	.align		4
.L_7:
        /*0008*/ 	.byte	0x04, 0x17
        /*000a*/ 	.short	(.L_9 - .L_8)
.L_8:
        /*000c*/ 	.word	0x00000000
        /*0010*/ 	.short	0x0001
        /*0012*/ 	.short	0x0008
        /*0014*/ 	.byte	0x00, 0xf0, 0x11, 0x00


	//----- nvinfo : EIATTR_KPARAM_INFO
	.align		4
.L_9:
        /*0018*/ 	.byte	0x04, 0x17
        /*001a*/ 	.short	(.L_11 - .L_10)
.L_10:
        /*001c*/ 	.word	0x00000000
        /*0020*/ 	.short	0x0000
        /*0022*/ 	.short	0x0000
        /*0024*/ 	.byte	0x00, 0xf5, 0x21, 0x00


	//----- nvinfo : EIATTR_SPARSE_MMA_MASK
	.align		4
.L_11:
        /*0028*/ 	.byte	0x03, 0x50
        /*002a*/ 	.short	0x0000


	//----- nvinfo : EIATTR_MAXREG_COUNT
	.align		4
        /*002c*/ 	.byte	0x03, 0x1b
        /*002e*/ 	.short	0x00ff


	//----- nvinfo : EIATTR_MERCURY_ISA_VERSION
	.align		4
        /*0030*/ 	.byte	0x03, 0x5f
        /*0032*/ 	.short	0x0101


	//----- nvinfo : EIATTR_VRC_CTA_INIT_COUNT
	.align		4
        /*0034*/ 	.byte	0x02, 0x4a
	.zero		1
	.zero		1


	//----- nvinfo : EIATTR_EXIT_INSTR_OFFSETS
	.align		4
        /*0038*/ 	.byte	0x04, 0x1c
        /*003a*/ 	.short	(.L_13 - .L_12)


	//   ....[0]....
.L_12:
        /*003c*/ 	.word	0x00000070


	//   ....[1]....
        /*0040*/ 	.word	0x000000b0


	//   ....[2]....
        /*0044*/ 	.word	0x00000390


	//   ....[3]....
        /*0048*/ 	.word	0x000004e0


	//----- nvinfo : EIATTR_CRS_STACK_SIZE
	.align		4
.L_13:
        /*004c*/ 	.byte	0x04, 0x1e
        /*004e*/ 	.short	(.L_15 - .L_14)
.L_14:
        /*0050*/ 	.word	0x00000000


	//----- nvinfo : EIATTR_CBANK_PARAM_SIZE
	.align		4
.L_15:
        /*0054*/ 	.byte	0x03, 0x19
        /*0056*/ 	.short	0x000c


	//----- nvinfo : EIATTR_PARAM_CBANK
	.align		4
        /*0058*/ 	.byte	0x04, 0x0a
        /*005a*/ 	.short	(.L_17 - .L_16)
	.align		4
.L_16:
        /*005c*/ 	.word	index@(.nv.constant0._Z16bubbleSortKernelPii)
        /*0060*/ 	.short	0x0380
        /*0062*/ 	.short	0x000c


	//----- nvinfo : EIATTR_SW_WAR
	.align		4
.L_17:
        /*0064*/ 	.byte	0x04, 0x36
        /*0066*/ 	.short	(.L_19 - .L_18)
.L_18:
        /*0068*/ 	.word	0x00000008
.L_19:


//--------------------- .nv.callgraph             --------------------------
	.section	.nv.callgraph,"",@"SHT_CUDA_CALLGRAPH"
	.align	4
	.sectionentsize	8
	.align		4
        /*0000*/ 	.word	0x00000000
	.align		4
        /*0004*/ 	.word	0xffffffff
	.align		4
        /*0008*/ 	.word	0x00000000
	.align		4
        /*000c*/ 	.word	0xfffffffe
	.align		4
        /*0010*/ 	.word	0x00000000
	.align		4
        /*0014*/ 	.word	0xfffffffd
	.align		4
        /*0018*/ 	.word	0x00000000
	.align		4
        /*001c*/ 	.word	0xfffffffc


//--------------------- .text._Z16bubbleSortKernelPii --------------------------
	.section	.text._Z16bubbleSortKernelPii,"ax",@progbits
	.align	128
        .global         _Z16bubbleSortKernelPii
        .type           _Z16bubbleSortKernelPii,@function
        .size           _Z16bubbleSortKernelPii,(.L_x_5 - _Z16bubbleSortKernelPii)
        .other          _Z16bubbleSortKernelPii,@"STO_CUDA_ENTRY STV_DEFAULT"
_Z16bubbleSortKernelPii:
.text._Z16bubbleSortKernelPii:
[----:B------:R-:W-:Y:S01]  /*0000*/  LDC R1, c[0x0][0x37c] ;  /* 0x0000df00ff017b82 */ /* 0x000fe20000000800 */
[----:B------:R-:W0:Y:S07]  /*0010*/  S2R R3, SR_TID.X ;  /* 0x0000000000037919 */ /* 0x000e2e0000002100 */
[----:B------:R-:W0:Y:S08]  /*0020*/  S2UR UR4, SR_CTAID.X ;  /* 0x00000000000479c3 */ /* 0x000e300000002500 */
[----:B------:R-:W0:Y:S08]  /*0030*/  LDC R0, c[0x0][0x360] ;  /* 0x0000d800ff007b82 */ /* 0x000e300000000800 */
[----:B------:R-:W1:Y:S01]  /*0040*/  LDC R5, c[0x0][0x388] ;  /* 0x0000e200ff057b82 */ /* 0x000e620000000800 */
[----:B0-----:R-:W-:-:S05]  /*0050*/  IMAD R0, R0, UR4, R3 ;  /* 0x0000000400007c24 */ /* 0x001fca000f8e0203 */
[----:B-1----:R-:W-:-:S13]  /*0060*/  ISETP.GE.AND P0, PT, R0, R5, PT ;  /* 0x000000050000720c */ /* 0x002fda0003f06270 */
[----:B------:R-:W-:Y:S05]  /*0070*/  @P0 EXIT ;  /* 0x000000000000094d */ /* 0x000fea0003800000 */
[----:B------:R-:W-:-:S05]  /*0080*/  LOP3.LUT R2, RZ, R0, RZ, 0x33, !PT ;  /* 0x00000000ff027212 */ /* 0x000fca00078e33ff */
[----:B------:R-:W-:-:S05]  /*0090*/  IMAD.IADD R4, R2, 0x1, R5 ;  /* 0x0000000102047824 */ /* 0x000fca00078e0205 */
[----:B------:R-:W-:-:S13]  /*00a0*/  ISETP.GE.AND P0, PT, R4, 0x1, PT ;  /* 0x000000010400780c */ /* 0x000fda0003f06270 */
[----:B------:R-:W-:Y:S05]  /*00b0*/  @!P0 EXIT ;  /* 0x000000000000894d */ /* 0x000fea0003800000 */
[----:B------:R-:W-:Y:S01]  /*00c0*/  IADD3 R0, PT, PT, -R0, -0x2, R5 ;  /* 0xfffffffe00007810 */ /* 0x000fe20007ffe105 */
[----:B------:R-:W0:Y:S01]  /*00d0*/  LDCU.64 UR6, c[0x0][0x358] ;  /* 0x00006b00ff0677ac */ /* 0x000e220008000a00 */
[----:B------:R-:W-:Y:S01]  /*00e0*/  LOP3.LUT R5, R4, 0x3, RZ, 0xc0, !PT ;  /* 0x0000000304057812 */ /* 0x000fe200078ec0ff */
[----:B------:R-:W-:Y:S01]  /*00f0*/  BSSY.RECONVERGENT B0, `(.L_x_0) ;  /* 0x0000029000007945 */ /* 0x000fe20003800200 */
[----:B------:R-:W-:Y:S01]  /*0100*/  ISETP.GE.U32.AND P1, PT, R0, 0x3, PT ;  /* 0x000000030000780c */ /* 0x000fe20003f26070 */
[----:B------:R-:W-:Y:S01]  /*0110*/  IMAD.MOV.U32 R7, RZ, RZ, RZ ;  /* 0x000000ffff077224 */ /* 0x000fe200078e00ff */
[----:B------:R-:W-:-:S11]  /*0120*/  ISETP.NE.AND P0, PT, R5, RZ, PT ;  /* 0x000000ff0500720c */ /* 0x000fd60003f05270 */
[----:B------:R-:W-:Y:S05]  /*0130*/  @!P1 BRA `(.L_x_1) ;  /* 0x0000000000909947 */ /* 0x000fea0003800000 */
[----:B------:R-:W0:Y:S01]  /*0140*/  LDC.64 R2, c[0x0][0x380] ;  /* 0x0000e000ff027b82 */ /* 0x000e220000000a00 */
[----:B------:R-:W1:Y:S01]  /*0150*/  LDCU.64 UR4, c[0x0][0x380] ;  /* 0x00007000ff0477ac */ /* 0x000e620008000a00 */
[----:B0-----:R0:W5:Y:S01]  /*0160*/  LDG.E R9, desc[UR6][R2.64] ;  /* 0x0000000602097981 */ /* 0x001162000c1e1900 */
[----:B-1----:R-:W-:Y:S01]  /*0170*/  UIADD3 UR4, UP0, UPT, UR4, 0x8, URZ ;  /* 0x0000000804047890 */ /* 0x002fe2000ff1e0ff */
[----:B------:R-:W-:-:S03]  /*0180*/  LOP3.LUT R7, R4, 0x7ffffffc, RZ, 0xc0, !PT ;  /* 0x7ffffffc04077812 */ /* 0x000fc600078ec0ff */
[----:B------:R-:W-:Y:S02]  /*0190*/  UIADD3.X UR5, UPT, UPT, URZ, UR5, URZ, UP0, !UPT ;  /* 0x00000005ff057290 */ /* 0x000fe400087fe4ff */
[----:B------:R-:W-:Y:S02]  /*01a0*/  IMAD.MOV R0, RZ, RZ, -R7 ;  /* 0x000000ffff007224 */ /* 0x000fe400078e0a07 */
[----:B------:R-:W-:Y:S02]  /*01b0*/  IMAD.U32 R6, RZ, RZ, UR4 ;  /* 0x00000004ff067e24 */ /* 0x000fe4000f8e00ff */
[----:B0-----:R-:W-:-:S07]  /*01c0*/  IMAD.U32 R15, RZ, RZ, UR5 ;  /* 0x00000005ff0f7e24 */ /* 0x001fce000f8e00ff */
.L_x_2:
[----:B------:R-:W-:Y:S01]  /*01d0*/  MOV R2, R6 ;  /* 0x0000000600027202 */ /* 0x000fe20000000f00 */
[----:B------:R-:W-:-:S05]  /*01e0*/  IMAD.MOV.U32 R3, RZ, RZ, R15 ;  /* 0x000000ffff037224 */ /* 0x000fca00078e000f */
[----:B------:R-:W2:Y:S04]  /*01f0*/  LDG.E R11, desc[UR6][R2.64+-0x4] ;  /* 0xfffffc06020b7981 */ /* 0x000ea8000c1e1900 */
[----:B------:R-:W3:Y:S04]  /*0200*/  LDG.E R13, desc[UR6][R2.64] ;  /* 0x00000006020d7981 */ /* 0x000ee8000c1e1900 */
[----:B------:R-:W4:Y:S01]  /*0210*/  LDG.E R4, desc[UR6][R2.64+0x4] ;  /* 0x0000040602047981 */ /* 0x000f22000c1e1900 */
[----:B--2--5:R-:W-:-:S13]  /*0220*/  ISETP.GT.AND P1, PT, R9, R11, PT ;  /* 0x0000000b0900720c */ /* 0x024fda0003f24270 */
[----:B------:R0:W-:Y:S04]  /*0230*/  @P1 STG.E desc[UR6][R2.64+-0x8], R11 ;  /* 0xfffff80b02001986 */ /* 0x0001e8000c101906 */
[----:B------:R1:W-:Y:S01]  /*0240*/  @P1 STG.E desc[UR6][R2.64+-0x4], R9 ;  /* 0xfffffc0902001986 */ /* 0x0003e2000c101906 */
[----:B0-----:R-:W-:-:S03]  /*0250*/  @P1 IMAD.MOV.U32 R11, RZ, RZ, R9 ;  /* 0x000000ffff0b1224 */ /* 0x001fc600078e0009 */
[----:B-1----:R-:W2:Y:S02]  /*0260*/  LDG.E R9, desc[UR6][R2.64+0x8] ;  /* 0x0000080602097981 */ /* 0x002ea4000c1e1900 */
[----:B---3--:R-:W-:Y:S02]  /*0270*/  ISETP.GT.AND P1, PT, R11, R13, PT ;  /* 0x0000000d0b00720c */ /* 0x008fe40003f24270 */
[----:B------:R-:W-:-:S04]  /*0280*/  IADD3 R0, PT, PT, R0, 0x4, RZ ;  /* 0x0000000400007810 */ /* 0x000fc80007ffe0ff */
[----:B------:R-:W-:-:S07]  /*0290*/  ISETP.NE.AND P3, PT, R0, RZ, PT ;  /* 0x000000ff0000720c */ /* 0x000fce0003f65270 */
[----:B------:R0:W-:Y:S04]  /*02a0*/  @P1 STG.E desc[UR6][R2.64+-0x4], R13 ;  /* 0xfffffc0d02001986 */ /* 0x0001e8000c101906 */
[----:B------:R-:W-:Y:S01]  /*02b0*/  @P1 STG.E desc[UR6][R2.64], R11 ;  /* 0x0000000b02001986 */ /* 0x000fe2000c101906 */
[----:B0-----:R-:W-:-:S05]  /*02c0*/  @P1 IMAD.MOV.U32 R13, RZ, RZ, R11 ;  /* 0x000000ffff0d1224 */ /* 0x001fca00078e000b */
[----:B----4-:R-:W-:-:S13]  /*02d0*/  ISETP.GT.AND P2, PT, R13, R4, PT ;  /* 0x000000040d00720c */ /* 0x010fda0003f44270 */
[----:B------:R0:W-:Y:S04]  /*02e0*/  @P2 STG.E desc[UR6][R2.64], R4 ;  /* 0x0000000402002986 */ /* 0x0001e8000c101906 */
[----:B------:R-:W-:Y:S01]  /*02f0*/  @P2 STG.E desc[UR6][R2.64+0x4], R13 ;  /* 0x0000040d02002986 */ /* 0x000fe2000c101906 */
[----:B0-----:R-:W-:Y:S01]  /*0300*/  @P2 IMAD.MOV.U32 R4, RZ, RZ, R13 ;  /* 0x000000ffff042224 */ /* 0x001fe200078e000d */
[----:B------:R-:W-:-:S05]  /*0310*/  IADD3 R6, P2, PT, R2, 0x10, RZ ;  /* 0x0000001002067810 */ /* 0x000fca0007f5e0ff */
[----:B------:R-:W-:Y:S01]  /*0320*/  IMAD.X R15, RZ, RZ, R3, P2 ;  /* 0x000000ffff0f7224 */ /* 0x000fe200010e0603 */
[----:B--2---:R-:W-:-:S13]  /*0330*/  ISETP.GT.AND P1, PT, R4, R9, PT ;  /* 0x000000090400720c */ /* 0x004fda0003f24270 */
[----:B------:R-:W-:Y:S04]  /*0340*/  @P1 STG.E desc[UR6][R2.64+0x8], R4 ;  /* 0x0000080402001986 */ /* 0x000fe8000c101906 */
[----:B------:R0:W-:Y:S02]  /*0350*/  @P1 STG.E desc[UR6][R2.64+0x4], R9 ;  /* 0x0000040902001986 */ /* 0x0001e4000c101906 */
[----:B0-----:R-:W-:Y:S01]  /*0360*/  @P1 IMAD.MOV.U32 R9, RZ, RZ, R4 ;  /* 0x000000ffff091224 */ /* 0x001fe200078e0004 */
[----:B------:R-:W-:Y:S06]  /*0370*/  @P3 BRA `(.L_x_2) ;  /* 0xfffffffc00943947 */ /* 0x000fec000383ffff */
.L_x_1:
[----:B0-----:R-:W-:Y:S05]  /*0380*/  BSYNC.RECONVERGENT B0 ;  /* 0x0000000000007941 */ /* 0x001fea0003800200 */
.L_x_0:
[----:B------:R-:W-:Y:S05]  /*0390*/  @!P0 EXIT ;  /* 0x000000000000894d */ /* 0x000fea0003800000 */
[----:B------:R-:W0:Y:S02]  /*03a0*/  LDC.64 R2, c[0x0][0x380] ;  /* 0x0000e000ff027b82 */ /* 0x000e240000000a00 */
[----:B0-----:R-:W-:-:S05]  /*03b0*/  IMAD.WIDE.U32 R2, R7, 0x4, R2 ;  /* 0x0000000407027825 */ /* 0x001fca00078e0002 */
[----:B------:R0:W5:Y:S01]  /*03c0*/  LDG.E R0, desc[UR6][R2.64] ;  /* 0x0000000602007981 */ /* 0x000162000c1e1900 */
[----:B------:R-:W-:Y:S01]  /*03d0*/  IADD3 R4, P0, PT, R2, 0x4, RZ ;  /* 0x0000000402047810 */ /* 0x000fe20007f1e0ff */
[----:B------:R-:W-:-:S03]  /*03e0*/  IMAD.MOV R5, RZ, RZ, -R5 ;  /* 0x000000ffff057224 */ /* 0x000fc600078e0a05 */
[----:B------:R-:W-:-:S09]  /*03f0*/  IADD3.X R11, PT, PT, RZ, R3, RZ, P0, !PT ;  /* 0x00000003ff0b7210 */ /* 0x000fd200007fe4ff */
.L_x_3:
[----:B01----:R-:W-:Y:S02]  /*0400*/  IMAD.MOV.U32 R2, RZ, RZ, R4 ;  /* 0x000000ffff027224 */ /* 0x003fe400078e0004 */
[----:B------:R-:W-:-:S05]  /*0410*/  IMAD.MOV.U32 R3, RZ, RZ, R11 ;  /* 0x000000ffff037224 */ /* 0x000fca00078e000b */
[----:B------:R-:W2:Y:S02]  /*0420*/  LDG.E R7, desc[UR6][R2.64] ;  /* 0x0000000602077981 */ /* 0x000ea4000c1e1900 */
[----:B--2--5:R-:W-:-:S13]  /*0430*/  ISETP.GT.AND P0, PT, R0, R7, PT ;  /* 0x000000070000720c */ /* 0x024fda0003f04270 */
[----:B------:R-:W2:Y:S01]  /*0440*/  @P0 LDG.E R9, desc[UR6][R2.64+-0x4] ;  /* 0xfffffc0602090981 */ /* 0x000ea2000c1e1900 */
[----:B------:R-:W-:Y:S01]  /*0450*/  VIADD R5, R5, 0x1 ;  /* 0x0000000105057836 */ /* 0x000fe20000000000 */
[----:B------:R-:W-:Y:S02]  /*0460*/  IADD3 R4, P1, PT, R2, 0x4, RZ ;  /* 0x0000000402047810 */ /* 0x000fe40007f3e0ff */
[----:B------:R0:W-:Y:S02]  /*0470*/  @P0 STG.E desc[UR6][R2.64+-0x4], R7 ;  /* 0xfffffc0702000986 */ /* 0x0001e4000c101906 */
[----:B------:R-:W-:Y:S01]  /*0480*/  ISETP.NE.AND P2, PT, R5, RZ, PT ;  /* 0x000000ff0500720c */ /* 0x000fe20003f45270 */
[----:B------:R-:W-:Y:S01]  /*0490*/  IMAD.X R11, RZ, RZ, R3, P1 ;  /* 0x000000ffff0b7224 */ /* 0x000fe200008e0603 */
[----:B--2---:R1:W-:Y:S01]  /*04a0*/  @P0 STG.E desc[UR6][R2.64], R9 ;  /* 0x0000000902000986 */ /* 0x0043e2000c101906 */
[----:B0-----:R-:W-:-:S05]  /*04b0*/  @P0 MOV R7, R9 ;  /* 0x0000000900070202 */ /* 0x001fca0000000f00 */
[----:B------:R-:W-:-:S05]  /*04c0*/  IMAD.MOV.U32 R0, RZ, RZ, R7 ;  /* 0x000000ffff007224 */ /* 0x000fca00078e0007 */
[----:B------:R-:W-:Y:S05]  /*04d0*/  @P2 BRA `(.L_x_3) ;  /* 0xfffffffc00c82947 */ /* 0x000fea000383ffff */
[----:B------:R-:W-:Y:S05]  /*04e0*/  EXIT ;  /* 0x000000000000794d */ /* 0x000fea0003800000 */
.L_x_4:
[----:B------:R-:W-:-:S00]  /*04f0*/  BRA `(.L_x_4) ;  /* 0xfffffffc00fc7947 */ /* 0x000fc0000383ffff */
[----:B------:R-:W-:-:S00]  /*0500*/  NOP ;  /* 0x0000000000007918 */ /* 0x000fc00000000000 */
[----:B------:R-:W-:-:S00]  /*0510*/  NOP ;  /* 0x0000000000007918 */ /* 0x000fc00000000000 */
[----:B------:R-:W-:-:S00]  /*0520*/  NOP ;  /* 0x0000000000007918 */ /* 0x000fc00000000000 */
[----:B------:R-:W-:-:S00]  /*0530*/  NOP ;  /* 0x0000000000007918 */ /* 0x000fc00000000000 */
[----:B------:R-:W-:-:S00]  /*0540*/  NOP ;  /* 0x0000000000007918 */ /* 0x000fc00000000000 */
[----:B------:R-:W-:-:S00]  /*0550*/  NOP ;  /* 0x0000000000007918 */ /* 0x000fc00000000000 */
[----:B------:R-:W-:-:S00]  /*0560*/  NOP ;  /* 0x0000000000007918 */ /* 0x000fc00000000000 */
[----:B------:R-:W-:-:S00]  /*0570*/  NOP ;  /* 0x0000000000007918 */ /* 0x000fc00000000000 */
.L_x_5:


//--------------------- .nv.shared.reserved.0     --------------------------
	.section	.nv.shared.reserved.0,"aw",@nobits
	.weak		__nv_reservedSMEM_offset_0_alias
	.size		__nv_reservedSMEM_offset_0_alias, 0, 64
	.other		__nv_reservedSMEM_offset_0_alias,@"STO_CUDA_RESERVED_SHARED STV_DEFAULT"
__nv_reservedSMEM_offset_0_alias:
	.zero		0
	.zero		64


//--------------------- .nv.constant0._Z16bubbleSortKernelPii --------------------------
	.section	.nv.constant0._Z16bubbleSortKernelPii,"a",@progbits
	.sectionflags	@""
	.align	4
.nv.constant0._Z16bubbleSortKernelPii:
	.zero		908


//--------------------- SYMBOLS --------------------------

	.type		.nv.reservedSmem.offset0,@object
	.size		.nv.reservedSmem.offset0,0x4
